//
// Generated by NVIDIA NVVM Compiler
//
// Compiler Build ID: CL-36424714
// Cuda compilation tools, release 13.0, V13.0.88
// Based on NVVM 20.0.0
//

.version 9.0
.target sm_100
.address_size 64

	// .globl	fastnoise1Kernel

.visible .entry fastnoise1Kernel(
	.param .u32 fastnoise1Kernel_param_0,
	.param .u32 fastnoise1Kernel_param_1,
	.param .u64 .ptr .align 1 fastnoise1Kernel_param_2,
	.param .u64 .ptr .align 1 fastnoise1Kernel_param_3
)
{
	.reg .pred 	%p<7>;
	.reg .b32 	%r<28>;
	.reg .b32 	%f<32>;
	.reg .b64 	%rd<27>;

	ld.param.u32 	%r5, [fastnoise1Kernel_param_0];
	ld.param.u32 	%r6, [fastnoise1Kernel_param_1];
	ld.param.u64 	%rd2, [fastnoise1Kernel_param_2];
	ld.param.u64 	%rd3, [fastnoise1Kernel_param_3];
	cvta.to.global.u64 	%rd1, %rd3;
	mov.u32 	%r1, %ctaid.y;
	mov.u32 	%r7, %tid.y;
	mov.u32 	%r8, %tid.x;
	min.s32 	%r2, %r6, 1024;
	min.s32 	%r9, %r6, 32;
	mad.lo.s32 	%r3, %r9, %r7, %r8;
	setp.ge.s32 	%p1, %r3, %r2;
	@%p1 bra 	$L__BB0_13;
	mov.u32 	%r10, %ctaid.x;
	mad.lo.s32 	%r4, %r2, %r10, %r3;
	setp.ge.s32 	%p2, %r4, %r6;
	@%p2 bra 	$L__BB0_13;
	setp.ne.s32 	%p3, %r4, 0;
	@%p3 bra 	$L__BB0_4;
	mul.lo.s32 	%r15, %r6, %r1;
	mul.wide.s32 	%rd8, %r15, 4;
	add.s64 	%rd9, %rd1, %rd8;
	ld.global.f32 	%f14, [%rd9+4];
	ld.global.f32 	%f15, [%rd9];
	sub.f32 	%f30, %f14, %f15;
	bra.uni 	$L__BB0_7;
$L__BB0_4:
	add.s32 	%r11, %r6, -1;
	setp.ne.s32 	%p4, %r4, %r11;
	@%p4 bra 	$L__BB0_6;
	mad.lo.s32 	%r14, %r6, %r1, %r4;
	mul.wide.s32 	%rd6, %r14, 4;
	add.s64 	%rd7, %rd1, %rd6;
	ld.global.f32 	%f12, [%rd7];
	ld.global.f32 	%f13, [%rd7+-4];
	sub.f32 	%f30, %f12, %f13;
	bra.uni 	$L__BB0_7;
$L__BB0_6:
	mad.lo.s32 	%r12, %r6, %r1, %r4;
	add.s32 	%r13, %r12, 1;
	mul.wide.s32 	%rd4, %r13, 4;
	add.s64 	%rd5, %rd1, %rd4;
	ld.global.f32 	%f9, [%rd5];
	ld.global.f32 	%f10, [%rd5+-8];
	sub.f32 	%f11, %f9, %f10;
	mul.f32 	%f30, %f11, 0f3F000000;
$L__BB0_7:
	setp.ne.s32 	%p5, %r1, 0;
	@%p5 bra 	$L__BB0_9;
	add.s32 	%r25, %r4, %r6;
	mul.wide.s32 	%rd18, %r25, 4;
	add.s64 	%rd19, %rd1, %rd18;
	ld.global.f32 	%f21, [%rd19];
	mul.wide.s32 	%rd20, %r4, 4;
	add.s64 	%rd21, %rd1, %rd20;
	ld.global.f32 	%f22, [%rd21];
	sub.f32 	%f31, %f21, %f22;
	bra.uni 	$L__BB0_12;
$L__BB0_9:
	add.s32 	%r16, %r5, -1;
	setp.ne.s32 	%p6, %r1, %r16;
	@%p6 bra 	$L__BB0_11;
	mul.lo.s32 	%r21, %r6, %r1;
	add.s32 	%r22, %r4, %r21;
	mul.wide.s32 	%rd14, %r22, 4;
	add.s64 	%rd15, %rd1, %rd14;
	ld.global.f32 	%f19, [%rd15];
	sub.s32 	%r23, %r21, %r6;
	add.s32 	%r24, %r4, %r23;
	mul.wide.s32 	%rd16, %r24, 4;
	add.s64 	%rd17, %rd1, %rd16;
	ld.global.f32 	%f20, [%rd17];
	sub.f32 	%f31, %f19, %f20;
	bra.uni 	$L__BB0_12;
$L__BB0_11:
	mad.lo.s32 	%r17, %r6, %r1, %r6;
	add.s32 	%r18, %r4, %r17;
	mul.wide.s32 	%rd10, %r18, 4;
	add.s64 	%rd11, %rd1, %rd10;
	ld.global.f32 	%f16, [%rd11];
	add.s32 	%r19, %r1, -1;
	mad.lo.s32 	%r20, %r6, %r19, %r4;
	mul.wide.s32 	%rd12, %r20, 4;
	add.s64 	%rd13, %rd1, %rd12;
	ld.global.f32 	%f17, [%rd13];
	sub.f32 	%f18, %f16, %f17;
	mul.f32 	%f31, %f18, 0f3F000000;
$L__BB0_12:
	mul.f32 	%f23, %f31, %f31;
	fma.rn.f32 	%f24, %f30, %f30, %f23;
	sqrt.rn.f32 	%f25, %f24;
	add.f32 	%f26, %f25, 0f3F800000;
	rcp.rn.f32 	%f27, %f26;
	mul.f32 	%f28, %f30, %f27;
	mad.lo.s32 	%r26, %r6, %r1, %r4;
	cvta.to.global.u64 	%rd22, %rd2;
	mul.wide.s32 	%rd23, %r26, 4;
	add.s64 	%rd24, %rd22, %rd23;
	st.global.f32 	[%rd24], %f28;
	mul.f32 	%f29, %f31, %f27;
	mul.lo.s32 	%r27, %r6, %r5;
	mul.wide.s32 	%rd25, %r27, 4;
	add.s64 	%rd26, %rd24, %rd25;
	st.global.f32 	[%rd26], %f29;
$L__BB0_13:
	ret;

}


// ===== COMPILED SASS (sm_100) =====

	.target	sm_100

	.elftype	@"ET_EXEC"


//--------------------- .note.nv.tkinfo           --------------------------
	.section	.note.nv.tkinfo,"",@"SHT_NOTE"
	.sectionflags	@"SHF_NOTE_NV_TKINFO"
	.tkinfo
        /*0018*/ 	.word	0x00000002
        /*0030*/ 	.string	""
        /*0030*/ 	.string	"ptxas"
        /*0030*/ 	.string	"Cuda compilation tools, release 13.0, V13.0.88"
        /*0030*/ 	.string	"Build cuda_13.0.r13.0/compiler.36424714_0"
        /*0030*/ 	.string	"-arch sm_100 -m 64 "



//--------------------- .note.nv.cuinfo           --------------------------
	.section	.note.nv.cuinfo,"",@"SHT_NOTE"
	.sectionflags	@"SHF_NOTE_NV_CUINFO"
        /*0018*/ 	.short	0x0002
        /*001a*/ 	.short	0x0064
        /*001c*/ 	.short	0x0082
	.zero		2


//--------------------- .nv.info                  --------------------------
	.section	.nv.info,"",@"SHT_CUDA_INFO"
	.align	4


	//----- nvinfo : EIATTR_REGCOUNT
	.align		4
        /*0000*/ 	.byte	0x04, 0x2f
        /*0002*/ 	.short	(.L_1 - .L_0)
	.align		4
.L_0:
        /*0004*/ 	.word	index@(fastnoise1Kernel)
        /*0008*/ 	.word	0x00000012


	//----- nvinfo : EIATTR_FRAME_SIZE
	.align		4
.L_1:
        /*000c*/ 	.byte	0x04, 0x11
        /*000e*/ 	.short	(.L_3 - .L_2)
	.align		4
.L_2:
        /*0010*/ 	.word	index@($__internal_1_$__cuda_sm20_sqrt_rn_f32_slowpath)
        /*0014*/ 	.word	0x00000000


	//----- nvinfo : EIATTR_FRAME_SIZE
	.align		4
.L_3:
        /*0018*/ 	.byte	0x04, 0x11
        /*001a*/ 	.short	(.L_5 - .L_4)
	.align		4
.L_4:
        /*001c*/ 	.word	index@($__internal_0_$__cuda_sm20_rcp_rn_f32_slowpath)
        /*0020*/ 	.word	0x00000000


	//----- nvinfo : EIATTR_FRAME_SIZE
	.align		4
.L_5:
        /*0024*/ 	.byte	0x04, 0x11
        /*0026*/ 	.short	(.L_7 - .L_6)
	.align		4
.L_6:
        /*0028*/ 	.word	index@(fastnoise1Kernel)
        /*002c*/ 	.word	0x00000000


	//----- nvinfo : EIATTR_MIN_STACK_SIZE
	.align		4
.L_7:
        /*0030*/ 	.byte	0x04, 0x12
        /*0032*/ 	.short	(.L_9 - .L_8)
	.align		4
.L_8:
        /*0034*/ 	.word	index@(fastnoise1Kernel)
        /*0038*/ 	.word	0x00000000
.L_9:


//--------------------- .nv.compat                --------------------------
	.section	.nv.compat,"",@"SHT_CUDA_COMPAT_INFO"
	.align	4
        /*0000*/ 	.byte	0x02, 0x09, 0x00, 0x00, 0x02, 0x02, 0x01, 0x00, 0x02, 0x05, 0x05, 0x00, 0x03, 0x07, 0x01, 0x01
        /*0010*/ 	.byte	0x02, 0x03, 0x00, 0x00, 0x02, 0x06, 0x01, 0x00, 0x04, 0x0b, 0x08, 0x00, 0x01, 0x00, 0x00, 0x00
        /*0020*/ 	.byte	0x00, 0x00, 0x00, 0x00


//--------------------- .nv.info.fastnoise1Kernel --------------------------
	.section	.nv.info.fastnoise1Kernel,"",@"SHT_CUDA_INFO"
	.sectionflags	@""
	.align	4


	//----- nvinfo : EIATTR_CUDA_API_VERSION
	.align		4
        /*0000*/ 	.byte	0x04, 0x37
        /*0002*/ 	.short	(.L_11 - .L_10)
.L_10:
        /*0004*/ 	.word	0x00000082


	//----- nvinfo : EIATTR_KPARAM_INFO
	.align		4
.L_11:
        /*0008*/ 	.byte	0x04, 0x17
        /*000a*/ 	.short	(.L_13 - .L_12)
.L_12:
        /*000c*/ 	.word	0x00000000
        /*0010*/ 	.short	0x0003
        /*0012*/ 	.short	0x0010
        /*0014*/ 	.byte	0x00, 0xf5, 0x21, 0x00


	//----- nvinfo : EIATTR_KPARAM_INFO
	.align		4
.L_13:
        /*0018*/ 	.byte	0x04, 0x17
        /*001a*/ 	.short	(.L_15 - .L_14)
.L_14:
        /*001c*/ 	.word	0x00000000
        /*0020*/ 	.short	0x0002
        /*0022*/ 	.short	0x0008
        /*0024*/ 	.byte	0x00, 0xf5, 0x21, 0x00


	//----- nvinfo : EIATTR_KPARAM_INFO
	.align		4
.L_15:
        /*0028*/ 	.byte	0x04, 0x17
        /*002a*/ 	.short	(.L_17 - .L_16)
.L_16:
        /*002c*/ 	.word	0x00000000
        /*0030*/ 	.short	0x0001
        /*0032*/ 	.short	0x0004
        /*0034*/ 	.byte	0x00, 0xf0, 0x11, 0x00


	//----- nvinfo : EIATTR_KPARAM_INFO
	.align		4
.L_17:
        /*0038*/ 	.byte	0x04, 0x17
        /*003a*/ 	.short	(.L_19 - .L_18)
.L_18:
        /*003c*/ 	.word	0x00000000
        /*0040*/ 	.short	0x0000
        /*0042*/ 	.short	0x0000
        /*0044*/ 	.byte	0x00, 0xf0, 0x11, 0x00


	//----- nvinfo : EIATTR_SPARSE_MMA_MASK
	.align		4
.L_19:
        /*0048*/ 	.byte	0x03, 0x50
        /*004a*/ 	.short	0x0000


	//----- nvinfo : EIATTR_MAXREG_COUNT
	.align		4
        /*004c*/ 	.byte	0x03, 0x1b
        /*004e*/ 	.short	0x00ff


	//----- nvinfo : EIATTR_MERCURY_ISA_VERSION
	.align		4
        /*0050*/ 	.byte	0x03, 0x5f
        /*0052*/ 	.short	0x0101


	//----- nvinfo : EIATTR_VRC_CTA_INIT_COUNT
	.align		4
        /*0054*/ 	.byte	0x02, 0x4a
	.zero		1
	.zero		1


	//----- nvinfo : EIATTR_EXIT_INSTR_OFFSETS
	.align		4
        /*0058*/ 	.byte	0x04, 0x1c
        /*005a*/ 	.short	(.L_21 - .L_20)


	//   ....[0]....
.L_20:
        /*005c*/ 	.word	0x00000080


	//   ....[1]....
        /*0060*/ 	.word	0x000000c0


	//   ....[2]....
        /*0064*/ 	.word	0x00000750


	//----- nvinfo : EIATTR_CRS_STACK_SIZE
	.align		4
.L_21:
        /*0068*/ 	.byte	0x04, 0x1e
        /*006a*/ 	.short	(.L_23 - .L_22)
.L_22:
        /*006c*/ 	.word	0x00000000


	//----- nvinfo : EIATTR_CBANK_PARAM_SIZE
	.align		4
.L_23:
        /*0070*/ 	.byte	0x03, 0x19
        /*0072*/ 	.short	0x0018


	//----- nvinfo : EIATTR_PARAM_CBANK
	.align		4
        /*0074*/ 	.byte	0x04, 0x0a
        /*0076*/ 	.short	(.L_25 - .L_24)
	.align		4
.L_24:
        /*0078*/ 	.word	index@(.nv.constant0.fastnoise1Kernel)
        /*007c*/ 	.short	0x0380
        /*007e*/ 	.short	0x0018


	//----- nvinfo : EIATTR_SW_WAR
	.align		4
.L_25:
        /*0080*/ 	.byte	0x04, 0x36
        /*0082*/ 	.short	(.L_27 - .L_26)
.L_26:
        /*0084*/ 	.word	0x00000008
.L_27:


//--------------------- .nv.callgraph             --------------------------
	.section	.nv.callgraph,"",@"SHT_CUDA_CALLGRAPH"
	.align	4
	.sectionentsize	8
	.align		4
        /*0000*/ 	.word	0x00000000
	.align		4
        /*0004*/ 	.word	0xffffffff
	.align		4
        /*0008*/ 	.word	0x00000000
	.align		4
        /*000c*/ 	.word	0xfffffffe
	.align		4
        /*0010*/ 	.word	0x00000000
	.align		4
        /*0014*/ 	.word	0xfffffffd
	.align		4
        /*0018*/ 	.word	0x00000000
	.align		4
        /*001c*/ 	.word	0xfffffffc


//--------------------- .text.fastnoise1Kernel    --------------------------
	.section	.text.fastnoise1Kernel,"ax",@progbits
	.align	128
        .global         fastnoise1Kernel
        .type           fastnoise1Kernel,@function
        .size           fastnoise1Kernel,(.L_x_18 - fastnoise1Kernel)
        .other          fastnoise1Kernel,@"STO_CUDA_ENTRY STV_DEFAULT"
fastnoise1Kernel:
.text.fastnoise1Kernel:
[----:B------:R-:W-:Y:S01]  /*0000*/  LDC R1, c[0x0][0x37c] ;  /* 0x0000df00ff017b82 */ /* 0x000fe20000000800 */
[----:B------:R-:W0:Y:S07]  /*0010*/  S2R R3, SR_TID.Y ;  /* 0x0000000000037919 */ /* 0x000e2e0000002200 */
[----:B------:R-:W1:Y:S01]  /*0020*/  LDC R0, c[0x0][0x384] ;  /* 0x0000e100ff007b82 */ /* 0x000e620000000800 */
[----:B------:R-:W0:Y:S01]  /*0030*/  S2R R4, SR_TID.X ;  /* 0x0000000000047919 */ /* 0x000e220000002100 */
[----:B-1----:R-:W-:-:S05]  /*0040*/  VIMNMX R2, PT, PT, R0, 0x20, PT ;  /* 0x0000002000027848 */ /* 0x002fca0003fe0100 */
[----:B0-----:R-:W-:Y:S01]  /*0050*/  IMAD R3, R2, R3, R4 ;  /* 0x0000000302037224 */ /* 0x001fe200078e0204 */
[----:B------:R-:W-:-:S04]  /*0060*/  VIMNMX R4, PT, PT, R0, 0x400, PT ;  /* 0x0000040000047848 */ /* 0x000fc80003fe0100 */
[----:B------:R-:W-:-:S13]  /*0070*/  ISETP.GE.AND P0, PT, R3, R4, PT ;  /* 0x000000040300720c */ /* 0x000fda0003f06270 */
[----:B------:R-:W-:Y:S05]  /*0080*/  @P0 EXIT ;  /* 0x000000000000094d */ /* 0x000fea0003800000 */
[----:B------:R-:W0:Y:S02]  /*0090*/  S2UR UR4, SR_CTAID.X ;  /* 0x00000000000479c3 */ /* 0x000e240000002500 */
[----:B0-----:R-:W-:-:S05]  /*00a0*/  IMAD R4, R4, UR4, R3 ;  /* 0x0000000404047c24 */ /* 0x001fca000f8e0203 */
[----:B------:R-:W-:-:S13]  /*00b0*/  ISETP.GE.AND P0, PT, R4, R0, PT ;  /* 0x000000000400720c */ /* 0x000fda0003f06270 */
[----:B------:R-:W-:Y:S05]  /*00c0*/  @P0 EXIT ;  /* 0x000000000000094d */ /* 0x000fea0003800000 */
[----:B------:R-:W0:Y:S01]  /*00d0*/  S2R R3, SR_CTAID.Y ;  /* 0x0000000000037919 */ /* 0x000e220000002600 */
[----:B------:R-:W-:Y:S01]  /*00e0*/  ISETP.NE.AND P0, PT, R4, RZ, PT ;  /* 0x000000ff0400720c */ /* 0x000fe20003f05270 */
[----:B------:R-:W1:Y:S01]  /*00f0*/  LDCU.64 UR4, c[0x0][0x358] ;  /* 0x00006b00ff0477ac */ /* 0x000e620008000a00 */
[----:B------:R-:W-:Y:S11]  /*0100*/  BSSY.RECONVERGENT B0, `(.L_x_0) ;  /* 0x000001d000007945 */ /* 0x000ff60003800200 */
[----:B------:R-:W-:Y:S05]  /*0110*/  @P0 BRA `(.L_x_1) ;  /* 0x0000000000240947 */ /* 0x000fea0003800000 */
[----:B------:R-:W2:Y:S01]  /*0120*/  LDCU.64 UR6, c[0x0][0x390] ;  /* 0x00007200ff0677ac */ /* 0x000ea20008000a00 */
[----:B0-----:R-:W-:Y:S01]  /*0130*/  IMAD R9, R3, R0, RZ ;  /* 0x0000000003097224 */ /* 0x001fe200078e02ff */
[----:B--2---:R-:W-:Y:S02]  /*0140*/  MOV R6, UR6 ;  /* 0x0000000600067c02 */ /* 0x004fe40008000f00 */
[----:B------:R-:W-:-:S03]  /*0150*/  MOV R7, UR7 ;  /* 0x0000000700077c02 */ /* 0x000fc60008000f00 */
[----:B------:R-:W-:-:S05]  /*0160*/  IMAD.WIDE R8, R9, 0x4, R6 ;  /* 0x0000000409087825 */ /* 0x000fca00078e0206 */
[----:B-1----:R-:W2:Y:S04]  /*0170*/  LDG.E R5, desc[UR4][R8.64+0x4] ;  /* 0x0000040408057981 */ /* 0x002ea8000c1e1900 */
[----:B------:R-:W2:Y:S02]  /*0180*/  LDG.E R2, desc[UR4][R8.64] ;  /* 0x0000000408027981 */ /* 0x000ea4000c1e1900 */
[----:B--2---:R-:W-:Y:S01]  /*0190*/  FADD R5, R5, -R2 ;  /* 0x8000000205057221 */ /* 0x004fe20000000000 */
[----:B------:R-:W-:Y:S06]  /*01a0*/  BRA `(.L_x_2) ;  /* 0x0000000000487947 */ /* 0x000fec0003800000 */
.L_x_1:
[----:B------:R-:W2:Y:S01]  /*01b0*/  LDCU.64 UR6, c[0x0][0x390] ;  /* 0x00007200ff0677ac */ /* 0x000ea20008000a00 */
[----:B------:R-:W-:Y:S01]  /*01c0*/  IADD3 R5, PT, PT, R0, -0x1, RZ ;  /* 0xffffffff00057810 */ /* 0x000fe20007ffe0ff */
[----:B0-----:R-:W-:-:S03]  /*01d0*/  IMAD R9, R3, R0, R4 ;  /* 0x0000000003097224 */ /* 0x001fc600078e0204 */
[----:B------:R-:W-:-:S13]  /*01e0*/  ISETP.NE.AND P0, PT, R4, R5, PT ;  /* 0x000000050400720c */ /* 0x000fda0003f05270 */
[----:B--2---:R-:W-:Y:S01]  /*01f0*/  @!P0 MOV R7, UR7 ;  /* 0x0000000700078c02 */ /* 0x004fe20008000f00 */
[----:B------:R-:W-:Y:S01]  /*0200*/  @!P0 IMAD.U32 R6, RZ, RZ, UR6 ;  /* 0x00000006ff068e24 */ /* 0x000fe2000f8e00ff */
[----:B------:R-:W-:-:S03]  /*0210*/  @P0 IADD3 R11, PT, PT, R9, 0x1, RZ ;  /* 0x00000001090b0810 */ /* 0x000fc60007ffe0ff */
[----:B------:R-:W-:Y:S01]  /*0220*/  @!P0 IMAD.WIDE R8, R9, 0x4, R6 ;  /* 0x0000000409088825 */ /* 0x000fe200078e0206 */
[----:B------:R-:W-:-:S03]  /*0230*/  @P0 MOV R6, UR6 ;  /* 0x0000000600060c02 */ /* 0x000fc60008000f00 */
[----:B------:R-:W-:Y:S01]  /*0240*/  @P0 IMAD.U32 R7, RZ, RZ, UR7 ;  /* 0x00000007ff070e24 */ /* 0x000fe2000f8e00ff */
[----:B-1----:R-:W2:Y:S01]  /*0250*/  @!P0 LDG.E R5, desc[UR4][R8.64] ;  /* 0x0000000408058981 */ /* 0x002ea2000c1e1900 */
[----:B------:R-:W-:-:S03]  /*0260*/  @P0 IMAD.WIDE R10, R11, 0x4, R6 ;  /* 0x000000040b0a0825 */ /* 0x000fc600078e0206 */
[----:B------:R-:W2:Y:S04]  /*0270*/  @!P0 LDG.E R2, desc[UR4][R8.64+-0x4] ;  /* 0xfffffc0408028981 */ /* 0x000ea8000c1e1900 */
[----:B------:R-:W3:Y:S04]  /*0280*/  @P0 LDG.E R12, desc[UR4][R10.64] ;  /* 0x000000040a0c0981 */ /* 0x000ee8000c1e1900 */
[----:B------:R-:W3:Y:S01]  /*0290*/  @P0 LDG.E R13, desc[UR4][R10.64+-0x8] ;  /* 0xfffff8040a0d0981 */ /* 0x000ee2000c1e1900 */
[----:B--2---:R-:W-:Y:S01]  /*02a0*/  @!P0 FADD R5, R5, -R2 ;  /* 0x8000000205058221 */ /* 0x004fe20000000000 */
[----:B---3--:R-:W-:-:S04]  /*02b0*/  @P0 FADD R12, R12, -R13 ;  /* 0x8000000d0c0c0221 */ /* 0x008fc80000000000 */
[----:B------:R-:W-:-:S07]  /*02c0*/  @P0 FMUL R5, R12, 0.5 ;  /* 0x3f0000000c050820 */ /* 0x000fce0000400000 */
.L_x_2:
[----:B------:R-:W-:Y:S05]  /*02d0*/  BSYNC.RECONVERGENT B0 ;  /* 0x0000000000007941 */ /* 0x000fea0003800200 */
.L_x_0:
[----:B------:R-:W-:-:S13]  /*02e0*/  ISETP.NE.AND P0, PT, R3, RZ, PT ;  /* 0x000000ff0300720c */ /* 0x000fda0003f05270 */
[----:B------:R-:W-:Y:S05]  /*02f0*/  @P0 BRA `(.L_x_3) ;  /* 0x00000000001c0947 */ /* 0x000fea0003800000 */
[C---:B------:R-:W-:Y:S01]  /*0300*/  IADD3 R9, PT, PT, R4.reuse, R0, RZ ;  /* 0x0000000004097210 */ /* 0x040fe20007ffe0ff */
[----:B------:R-:W-:-:S04]  /*0310*/  IMAD.WIDE R10, R4, 0x4, R6 ;  /* 0x00000004040a7825 */ /* 0x000fc800078e0206 */
[----:B------:R-:W-:Y:S02]  /*0320*/  IMAD.WIDE R8, R9, 0x4, R6 ;  /* 0x0000000409087825 */ /* 0x000fe400078e0206 */
[----:B------:R-:W2:Y:S04]  /*0330*/  LDG.E R11, desc[UR4][R10.64] ;  /* 0x000000040a0b7981 */ /* 0x000ea8000c1e1900 */
[----:B------:R-:W2:Y:S02]  /*0340*/  LDG.E R8, desc[UR4][R8.64] ;  /* 0x0000000408087981 */ /* 0x000ea4000c1e1900 */
[----:B--2---:R-:W-:Y:S01]  /*0350*/  FADD R6, R8, -R11 ;  /* 0x8000000b08067221 */ /* 0x004fe20000000000 */
[----:B------:R-:W-:Y:S06]  /*0360*/  BRA `(.L_x_4) ;  /* 0x0000000000547947 */ /* 0x000fec0003800000 */
.L_x_3:
[----:B------:R-:W0:Y:S02]  /*0370*/  LDC R2, c[0x0][0x380] ;  /* 0x0000e000ff027b82 */ /* 0x000e240000000800 */
[----:B0-----:R-:W-:-:S04]  /*0380*/  IADD3 R2, PT, PT, R2, -0x1, RZ ;  /* 0xffffffff02027810 */ /* 0x001fc80007ffe0ff */
[----:B------:R-:W-:-:S13]  /*0390*/  ISETP.NE.AND P0, PT, R3, R2, PT ;  /* 0x000000020300720c */ /* 0x000fda0003f05270 */
[CCC-:B------:R-:W-:Y:S01]  /*03a0*/  @P0 IMAD R11, R3.reuse, R0.reuse, R0.reuse ;  /* 0x00000000030b0224 */ /* 0x1c0fe200078e0200 */
[C---:B------:R-:W-:Y:S01]  /*03b0*/  @P0 IADD3 R13, PT, PT, R3.reuse, -0x1, RZ ;  /* 0xffffffff030d0810 */ /* 0x040fe20007ffe0ff */
[CC--:B------:R-:W-:Y:S02]  /*03c0*/  @!P0 IMAD R9, R3.reuse, R0.reuse, -R0 ;  /* 0x0000000003098224 */ /* 0x0c0fe400078e0a00 */
[-CC-:B------:R-:W-:Y:S01]  /*03d0*/  @!P0 IMAD R15, R3, R0.reuse, R4.reuse ;  /* 0x00000000030f8224 */ /* 0x180fe200078e0204 */
[C---:B------:R-:W-:Y:S01]  /*03e0*/  @P0 IADD3 R11, PT, PT, R4.reuse, R11, RZ ;  /* 0x0000000b040b0210 */ /* 0x040fe20007ffe0ff */
[----:B------:R-:W-:Y:S02]  /*03f0*/  @P0 IMAD R13, R13, R0, R4 ;  /* 0x000000000d0d0224 */ /* 0x000fe400078e0204 */
[----:B------:R-:W-:Y:S02]  /*0400*/  @!P0 IMAD.IADD R9, R4, 0x1, R9 ;  /* 0x0000000104098824 */ /* 0x000fe400078e0209 */
[----:B------:R-:W-:-:S04]  /*0410*/  @P0 IMAD.WIDE R10, R11, 0x4, R6 ;  /* 0x000000040b0a0825 */ /* 0x000fc800078e0206 */
[--C-:B------:R-:W-:Y:S02]  /*0420*/  @P0 IMAD.WIDE R12, R13, 0x4, R6.reuse ;  /* 0x000000040d0c0825 */ /* 0x100fe400078e0206 */
[----:B------:R-:W2:Y:S02]  /*0430*/  @P0 LDG.E R10, desc[UR4][R10.64] ;  /* 0x000000040a0a0981 */ /* 0x000ea4000c1e1900 */
[--C-:B------:R-:W-:Y:S02]  /*0440*/  @!P0 IMAD.WIDE R14, R15, 0x4, R6.reuse ;  /* 0x000000040f0e8825 */ /* 0x100fe400078e0206 */
[----:B------:R-:W2:Y:S02]  /*0450*/  @P0 LDG.E R13, desc[UR4][R12.64] ;  /* 0x000000040c0d0981 */ /* 0x000ea4000c1e1900 */
[----:B------:R-:W-:Y:S02]  /*0460*/  @!P0 IMAD.WIDE R8, R9, 0x4, R6 ;  /* 0x0000000409088825 */ /* 0x000fe400078e0206 */
[----:B------:R-:W3:Y:S04]  /*0470*/  @!P0 LDG.E R15, desc[UR4][R14.64] ;  /* 0x000000040e0f8981 */ /* 0x000ee8000c1e1900 */
[----:B------:R-:W3:Y:S01]  /*0480*/  @!P0 LDG.E R8, desc[UR4][R8.64] ;  /* 0x0000000408088981 */ /* 0x000ee2000c1e1900 */
[----:B--2---:R-:W-:Y:S01]  /*0490*/  @P0 FADD R0, R10, -R13 ;  /* 0x8000000d0a000221 */ /* 0x004fe20000000000 */
[----:B---3--:R-:W-:-:S03]  /*04a0*/  @!P0 FADD R6, R15, -R8 ;  /* 0x800000080f068221 */ /* 0x008fc60000000000 */
[----:B------:R-:W-:-:S07]  /*04b0*/  @P0 FMUL R6, R0, 0.5 ;  /* 0x3f00000000060820 */ /* 0x000fce0000400000 */
.L_x_4:
[----:B------:R-:W-:Y:S01]  /*04c0*/  FMUL R0, R6, R6 ;  /* 0x0000000606007220 */ /* 0x000fe20000400000 */
[----:B------:R-:W-:Y:S03]  /*04d0*/  BSSY.RECONVERGENT B0, `(.L_x_5) ;  /* 0x000000e000007945 */ /* 0x000fe60003800200 */
[----:B------:R-:W-:-:S04]  /*04e0*/  FFMA R7, R5, R5, R0 ;  /* 0x0000000505077223 */ /* 0x000fc80000000000 */
[----:B------:R0:W1:Y:S01]  /*04f0*/  MUFU.RSQ R2, R7 ;  /* 0x0000000700027308 */ /* 0x0000620000001400 */
[----:B------:R-:W-:-:S04]  /*0500*/  IADD3 R0, PT, PT, R7, -0xd000000, RZ ;  /* 0xf300000007007810 */ /* 0x000fc80007ffe0ff */
[----:B------:R-:W-:-:S13]  /*0510*/  ISETP.GT.U32.AND P0, PT, R0, 0x727fffff, PT ;  /* 0x727fffff0000780c */ /* 0x000fda0003f04070 */
[----:B01----:R-:W-:Y:S05]  /*0520*/  @!P0 BRA `(.L_x_6) ;  /* 0x0000000000108947 */ /* 0x003fea0003800000 */
[----:B------:R-:W-:-:S07]  /*0530*/  MOV R11, 0x550 ;  /* 0x00000550000b7802 */ /* 0x000fce0000000f00 */
[----:B------:R-:W-:Y:S05]  /*0540*/  CALL.REL.NOINC `($__internal_1_$__cuda_sm20_sqrt_rn_f32_slowpath) ;  /* 0x0000000400587944 */ /* 0x000fea0003c00000 */
[----:B------:R-:W-:Y:S01]  /*0550*/  MOV R0, R2 ;  /* 0x0000000200007202 */ /* 0x000fe20000000f00 */
[----:B------:R-:W-:Y:S06]  /*0560*/  BRA `(.L_x_7) ;  /* 0x0000000000107947 */ /* 0x000fec0003800000 */
.L_x_6:
[----:B------:R-:W-:Y:S01]  /*0570*/  FMUL.FTZ R0, R7, R2 ;  /* 0x0000000207007220 */ /* 0x000fe20000410000 */
[----:B------:R-:W-:-:S03]  /*0580*/  FMUL.FTZ R2, R2, 0.5 ;  /* 0x3f00000002027820 */ /* 0x000fc60000410000 */
[----:B------:R-:W-:-:S04]  /*0590*/  FFMA R7, -R0, R0, R7 ;  /* 0x0000000000077223 */ /* 0x000fc80000000107 */
[----:B------:R-:W-:-:S07]  /*05a0*/  FFMA R0, R7, R2, R0 ;  /* 0x0000000207007223 */ /* 0x000fce0000000000 */
.L_x_7:
[----:B------:R-:W-:Y:S05]  /*05b0*/  BSYNC.RECONVERGENT B0 ;  /* 0x0000000000007941 */ /* 0x000fea0003800200 */
.L_x_5:
[----:B------:R-:W-:Y:S01]  /*05c0*/  FADD R9, R0, 1 ;  /* 0x3f80000000097421 */ /* 0x000fe20000000000 */
[----:B------:R-:W-:Y:S03]  /*05d0*/  BSSY.RECONVERGENT B0, `(.L_x_8) ;  /* 0x000000d000007945 */ /* 0x000fe60003800200 */
[----:B------:R-:W-:-:S05]  /*05e0*/  VIADD R0, R9, 0x1800000 ;  /* 0x0180000009007836 */ /* 0x000fca0000000000 */
[----:B------:R-:W-:-:S04]  /*05f0*/  LOP3.LUT R0, R0, 0x7f800000, RZ, 0xc0, !PT ;  /* 0x7f80000000007812 */ /* 0x000fc800078ec0ff */
[----:B------:R-:W-:-:S13]  /*0600*/  ISETP.GT.U32.AND P0, PT, R0, 0x1ffffff, PT ;  /* 0x01ffffff0000780c */ /* 0x000fda0003f04070 */
[----:B------:R-:W-:Y:S05]  /*0610*/  @P0 BRA `(.L_x_9) ;  /* 0x0000000000100947 */ /* 0x000fea0003800000 */
[----:B------:R-:W-:-:S07]  /*0620*/  MOV R8, 0x640 ;  /* 0x0000064000087802 */ /* 0x000fce0000000f00 */
[----:B------:R-:W-:Y:S05]  /*0630*/  CALL.REL.NOINC `($__internal_0_$__cuda_sm20_rcp_rn_f32_slowpath) ;  /* 0x0000000000487944 */ /* 0x000fea0003c00000 */
[----:B------:R-:W-:Y:S01]  /*0640*/  MOV R0, R7 ;  /* 0x0000000700007202 */ /* 0x000fe20000000f00 */
[----:B------:R-:W-:Y:S06]  /*0650*/  BRA `(.L_x_10) ;  /* 0x0000000000107947 */ /* 0x000fec0003800000 */
.L_x_9:
[----:B------:R-:W0:Y:S02]  /*0660*/  MUFU.RCP R0, R9 ;  /* 0x0000000900007308 */ /* 0x000e240000001000 */
[----:B0-----:R-:W-:-:S04]  /*0670*/  FFMA R2, R9, R0, -1 ;  /* 0xbf80000009027423 */ /* 0x001fc80000000000 */
[----:B------:R-:W-:-:S04]  /*0680*/  FADD.FTZ R7, -R2, -RZ ;  /* 0x800000ff02077221 */ /* 0x000fc80000010100 */
[----:B------:R-:W-:-:S07]  /*0690*/  FFMA R0, R0, R7, R0 ;  /* 0x0000000700007223 */ /* 0x000fce0000000000 */
.L_x_10:
[----:B------:R-:W-:Y:S05]  /*06a0*/  BSYNC.RECONVERGENT B0 ;  /* 0x0000000000007941 */ /* 0x000fea0003800200 */
.L_x_8:
[----:B------:R-:W0:Y:S01]  /*06b0*/  LDC.64 R10, c[0x0][0x380] ;  /* 0x0000e000ff0a7b82 */ /* 0x000e220000000a00 */
[----:B------:R-:W-:-:S07]  /*06c0*/  FMUL R7, R0, R5 ;  /* 0x0000000500077220 */ /* 0x000fce0000400000 */
[----:B------:R-:W1:Y:S01]  /*06d0*/  LDC.64 R8, c[0x0][0x388] ;  /* 0x0000e200ff087b82 */ /* 0x000e620000000a00 */
[----:B0-----:R-:W-:Y:S02]  /*06e0*/  IMAD R3, R3, R11, R4 ;  /* 0x0000000b03037224 */ /* 0x001fe400078e0204 */
[----:B------:R-:W-:Y:S02]  /*06f0*/  IMAD R11, R11, R10, RZ ;  /* 0x0000000a0b0b7224 */ /* 0x000fe400078e02ff */
[----:B-1----:R-:W-:-:S04]  /*0700*/  IMAD.WIDE R2, R3, 0x4, R8 ;  /* 0x0000000403027825 */ /* 0x002fc800078e0208 */
[----:B------:R-:W-:Y:S01]  /*0710*/  FMUL R9, R0, R6 ;  /* 0x0000000600097220 */ /* 0x000fe20000400000 */
[----:B------:R-:W-:Y:S01]  /*0720*/  STG.E desc[UR4][R2.64], R7 ;  /* 0x0000000702007986 */ /* 0x000fe2000c101904 */
[----:B------:R-:W-:-:S05]  /*0730*/  IMAD.WIDE R4, R11, 0x4, R2 ;  /* 0x000000040b047825 */ /* 0x000fca00078e0202 */
[----:B------:R-:W-:Y:S01]  /*0740*/  STG.E desc[UR4][R4.64], R9 ;  /* 0x0000000904007986 */ /* 0x000fe2000c101904 */
[----:B------:R-:W-:Y:S05]  /*0750*/  EXIT ;  /* 0x000000000000794d */ /* 0x000fea0003800000 */
        .weak           $__internal_0_$__cuda_sm20_rcp_rn_f32_slowpath
        .type           $__internal_0_$__cuda_sm20_rcp_rn_f32_slowpath,@function
        .size           $__internal_0_$__cuda_sm20_rcp_rn_f32_slowpath,($__internal_1_$__cuda_sm20_sqrt_rn_f32_slowpath - $__internal_0_$__cuda_sm20_rcp_rn_f32_slowpath)
$__internal_0_$__cuda_sm20_rcp_rn_f32_slowpath:
[----:B------:R-:W-:Y:S01]  /*0760*/  SHF.L.U32 R0, R9, 0x1, RZ ;  /* 0x0000000109007819 */ /* 0x000fe200000006ff */
[----:B------:R-:W-:Y:S03]  /*0770*/  BSSY.RECONVERGENT B1, `(.L_x_11) ;  /* 0x0000031000017945 */ /* 0x000fe60003800200 */
[----:B------:R-:W-:Y:S02]  /*0780*/  SHF.R.U32.HI R11, RZ, 0x18, R0 ;  /* 0x00000018ff0b7819 */ /* 0x000fe40000011600 */
[----:B------:R-:W-:Y:S02]  /*0790*/  MOV R0, R9 ;  /* 0x0000000900007202 */ /* 0x000fe40000000f00 */
[----:B------:R-:W-:-:S13]  /*07a0*/  ISETP.NE.U32.AND P0, PT, R11, RZ, PT ;  /* 0x000000ff0b00720c */ /* 0x000fda0003f05070 */
[----:B------:R-:W-:Y:S05]  /*07b0*/  @P0 BRA `(.L_x_12) ;  /* 0x0000000000280947 */ /* 0x000fea0003800000 */
[----:B------:R-:W-:-:S05]  /*07c0*/  IMAD.SHL.U32 R2, R0, 0x2, RZ ;  /* 0x0000000200027824 */ /* 0x000fca00078e00ff */
[----:B------:R-:W-:-:S13]  /*07d0*/  ISETP.NE.AND P0, PT, R2, RZ, PT ;  /* 0x000000ff0200720c */ /* 0x000fda0003f05270 */
[----:B------:R-:W-:Y:S01]  /*07e0*/  @P0 FFMA R9, R0, 1.84467440737095516160e+19, RZ ;  /* 0x5f80000000090823 */ /* 0x000fe200000000ff */
[----:B------:R-:W-:Y:S08]  /*07f0*/  @!P0 MUFU.RCP R7, R0 ;  /* 0x0000000000078308 */ /* 0x000ff00000001000 */
[----:B------:R-:W0:Y:S02]  /*0800*/  @P0 MUFU.RCP R2, R9 ;  /* 0x0000000900020308 */ /* 0x000e240000001000 */
[----:B0-----:R-:W-:-:S04]  /*0810*/  @P0 FFMA R10, R9, R2, -1 ;  /* 0xbf800000090a0423 */ /* 0x001fc80000000002 */
[----:B------:R-:W-:-:S04]  /*0820*/  @P0 FADD.FTZ R11, -R10, -RZ ;  /* 0x800000ff0a0b0221 */ /* 0x000fc80000010100 */
[----:B------:R-:W-:-:S04]  /*0830*/  @P0 FFMA R2, R2, R11, R2 ;  /* 0x0000000b02020223 */ /* 0x000fc80000000002 */
[----:B------:R-:W-:Y:S01]  /*0840*/  @P0 FFMA R7, R2, 1.84467440737095516160e+19, RZ ;  /* 0x5f80000002070823 */ /* 0x000fe200000000ff */
[----:B------:R-:W-:Y:S06]  /*0850*/  BRA `(.L_x_13) ;  /* 0x0000000000887947 */ /* 0x000fec0003800000 */
.L_x_12:
[----:B------:R-:W-:-:S04]  /*0860*/  IADD3 R13, PT, PT, R11, -0xfd, RZ ;  /* 0xffffff030b0d7810 */ /* 0x000fc80007ffe0ff */
[----:B------:R-:W-:-:S13]  /*0870*/  ISETP.GT.U32.AND P0, PT, R13, 0x1, PT ;  /* 0x000000010d00780c */ /* 0x000fda0003f04070 */
[----:B------:R-:W-:Y:S05]  /*0880*/  @P0 BRA `(.L_x_14) ;  /* 0x0000000000780947 */ /* 0x000fea0003800000 */
[----:B------:R-:W-:Y:S01]  /*0890*/  LOP3.LUT R2, R0, 0x7fffff, RZ, 0xc0, !PT ;  /* 0x007fffff00027812 */ /* 0x000fe200078ec0ff */
[----:B------:R-:W-:-:S03]  /*08a0*/  HFMA2 R12, -RZ, RZ, 0, 1.78813934326171875e-07 ;  /* 0x00000003ff0c7431 */ /* 0x000fc600000001ff */
[----:B------:R-:W-:-:S04]  /*08b0*/  LOP3.LUT R2, R2, 0x3f800000, RZ, 0xfc, !PT ;  /* 0x3f80000002027812 */ /* 0x000fc800078efcff */
[----:B------:R-:W0:Y:S01]  /*08c0*/  MUFU.RCP R7, R2 ;  /* 0x0000000200077308 */ /* 0x000e220000001000 */
[----:B------:R-:W-:Y:S01]  /*08d0*/  SHF.L.U32 R12, R12, R13, RZ ;  /* 0x0000000d0c0c7219 */ /* 0x000fe200000006ff */
[----:B0-----:R-:W-:-:S04]  /*08e0*/  FFMA R9, R2, R7, -1 ;  /* 0xbf80000002097423 */ /* 0x001fc80000000007 */
[----:B------:R-:W-:-:S04]  /*08f0*/  FADD.FTZ R10, -R9, -RZ ;  /* 0x800000ff090a7221 */ /* 0x000fc80000010100 */
[CCC-:B------:R-:W-:Y:S01]  /*0900*/  FFMA.RM R9, R7.reuse, R10.reuse, R7.reuse ;  /* 0x0000000a07097223 */ /* 0x1c0fe20000004007 */
[----:B------:R-:W-:-:S04]  /*0910*/  FFMA.RP R10, R7, R10, R7 ;  /* 0x0000000a070a7223 */ /* 0x000fc80000008007 */
[C---:B------:R-:W-:Y:S02]  /*0920*/  LOP3.LUT R7, R9.reuse, 0x7fffff, RZ, 0xc0, !PT ;  /* 0x007fffff09077812 */ /* 0x040fe400078ec0ff */
[----:B------:R-:W-:Y:S02]  /*0930*/  FSETP.NEU.FTZ.AND P0, PT, R9, R10, PT ;  /* 0x0000000a0900720b */ /* 0x000fe40003f1d000 */
[----:B------:R-:W-:Y:S02]  /*0940*/  LOP3.LUT R7, R7, 0x800000, RZ, 0xfc, !PT ;  /* 0x0080000007077812 */ /* 0x000fe400078efcff */
[----:B------:R-:W-:Y:S02]  /*0950*/  SEL R9, RZ, 0xffffffff, !P0 ;  /* 0xffffffffff097807 */ /* 0x000fe40004000000 */
[----:B------:R-:W-:Y:S02]  /*0960*/  LOP3.LUT R12, R12, R7, RZ, 0xc0, !PT ;  /* 0x000000070c0c7212 */ /* 0x000fe400078ec0ff */
[----:B------:R-:W-:-:S02]  /*0970*/  IADD3 R2, PT, PT, -R9, RZ, RZ ;  /* 0x000000ff09027210 */ /* 0x000fc40007ffe1ff */
[-C--:B------:R-:W-:Y:S02]  /*0980*/  SHF.R.U32.HI R12, RZ, R13.reuse, R12 ;  /* 0x0000000dff0c7219 */ /* 0x080fe4000001160c */
[----:B------:R-:W-:Y:S02]  /*0990*/  LOP3.LUT P1, RZ, R2, R13, R7, 0xf8, !PT ;  /* 0x0000000d02ff7212 */ /* 0x000fe4000782f807 */
[C---:B------:R-:W-:Y:S02]  /*09a0*/  LOP3.LUT P0, RZ, R12.reuse, 0x1, RZ, 0xc0, !PT ;  /* 0x000000010cff7812 */ /* 0x040fe4000780c0ff */
[----:B------:R-:W-:-:S04]  /*09b0*/  LOP3.LUT P2, RZ, R12, 0x2, RZ, 0xc0, !PT ;  /* 0x000000020cff7812 */ /* 0x000fc8000784c0ff */
[----:B------:R-:W-:Y:S02]  /*09c0*/  PLOP3.LUT P0, PT, P0, P1, P2, 0xe0, 0x0 ;  /* 0x000000000000781c */ /* 0x000fe40000703c20 */
[----:B------:R-:W-:Y:S02]  /*09d0*/  LOP3.LUT P1, RZ, R0, 0x7fffff, RZ, 0xc0, !PT ;  /* 0x007fffff00ff7812 */ /* 0x000fe4000782c0ff */
[----:B------:R-:W-:-:S04]  /*09e0*/  SEL R2, RZ, 0x1, !P0 ;  /* 0x00000001ff027807 */ /* 0x000fc80004000000 */
[----:B------:R-:W-:-:S04]  /*09f0*/  IADD3 R2, PT, PT, -R2, RZ, RZ ;  /* 0x000000ff02027210 */ /* 0x000fc80007ffe1ff */
[----:B------:R-:W-:Y:S01]  /*0a00*/  ISETP.GE.AND P0, PT, R2, RZ, PT ;  /* 0x000000ff0200720c */ /* 0x000fe20003f06270 */
[----:B------:R-:W-:-:S05]  /*0a10*/  VIADD R2, R11, 0xffffff04 ;  /* 0xffffff040b027836 */ /* 0x000fca0000000000 */
[----:B------:R-:W-:-:S07]  /*0a20*/  SHF.R.U32.HI R7, RZ, R2, R7 ;  /* 0x00000002ff077219 */ /* 0x000fce0000011607 */
[----:B------:R-:W-:-:S04]  /*0a30*/  @!P0 IADD3 R7, PT, PT, R7, 0x1, RZ ;  /* 0x0000000107078810 */ /* 0x000fc80007ffe0ff */
[----:B------:R-:W-:-:S04]  /*0a40*/  @!P1 SHF.L.U32 R7, R7, 0x1, RZ ;  /* 0x0000000107079819 */ /* 0x000fc800000006ff */
[----:B------:R-:W-:Y:S01]  /*0a50*/  LOP3.LUT R7, R7, 0x80000000, R0, 0xf8, !PT ;  /* 0x8000000007077812 */ /* 0x000fe200078ef800 */
[----:B------:R-:W-:Y:S06]  /*0a60*/  BRA `(.L_x_13) ;  /* 0x0000000000047947 */ /* 0x000fec0003800000 */
.L_x_14:
[----:B------:R0:W1:Y:S02]  /*0a70*/  MUFU.RCP R7, R0 ;  /* 0x0000000000077308 */ /* 0x0000640000001000 */
.L_x_13:
[----:B------:R-:W-:Y:S05]  /*0a80*/  BSYNC.RECONVERGENT B1 ;  /* 0x0000000000017941 */ /* 0x000fea0003800200 */
.L_x_11:
[----:B------:R-:W-:-:S04]  /*0a90*/  MOV R9, 0x0 ;  /* 0x0000000000097802 */ /* 0x000fc80000000f00 */
[----:B01----:R-:W-:Y:S05]  /*0aa0*/  RET.REL.NODEC R8 `(fastnoise1Kernel) ;  /* 0xfffffff408547950 */ /* 0x003fea0003c3ffff */
        .weak           $__internal_1_$__cuda_sm20_sqrt_rn_f32_slowpath
        .type           $__internal_1_$__cuda_sm20_sqrt_rn_f32_slowpath,@function
        .size           $__internal_1_$__cuda_sm20_sqrt_rn_f32_slowpath,(.L_x_18 - $__internal_1_$__cuda_sm20_sqrt_rn_f32_slowpath)
$__internal_1_$__cuda_sm20_sqrt_rn_f32_slowpath:
[----:B------:R-:W-:-:S13]  /*0ab0*/  LOP3.LUT P0, RZ, R7, 0x7fffffff, RZ, 0xc0, !PT ;  /* 0x7fffffff07ff7812 */ /* 0x000fda000780c0ff */
[----:B------:R-:W-:Y:S01]  /*0ac0*/  @!P0 MOV R2, R7 ;  /* 0x0000000700028202 */ /* 0x000fe20000000f00 */
[----:B------:R-:W-:Y:S06]  /*0ad0*/  @!P0 BRA `(.L_x_15) ;  /* 0x0000000000448947 */ /* 0x000fec0003800000 */
[----:B------:R-:W-:Y:S01]  /*0ae0*/  FSETP.GEU.FTZ.AND P0, PT, R7, RZ, PT ;  /* 0x000000ff0700720b */ /* 0x000fe20003f1e000 */
[----:B------:R-:W-:-:S12]  /*0af0*/  IMAD.MOV.U32 R0, RZ, RZ, R7 ;  /* 0x000000ffff007224 */ /* 0x000fd800078e0007 */
[----:B------:R-:W-:Y:S01]  /*0b00*/  @!P0 MOV R2, 0x7fffffff ;  /* 0x7fffffff00028802 */ /* 0x000fe20000000f00 */
[----:B------:R-:W-:Y:S06]  /*0b10*/  @!P0 BRA `(.L_x_15) ;  /* 0x0000000000348947 */ /* 0x000fec0003800000 */
[----:B------:R-:W-:-:S13]  /*0b20*/  FSETP.GTU.FTZ.AND P0, PT, |R0|, +INF , PT ;  /* 0x7f8000000000780b */ /* 0x000fda0003f1c200 */
[----:B------:R-:W-:Y:S01]  /*0b30*/  @P0 FADD.FTZ R2, R0, 1 ;  /* 0x3f80000000020421 */ /* 0x000fe20000010000 */
[----:B------:R-:W-:Y:S06]  /*0b40*/  @P0 BRA `(.L_x_15) ;  /* 0x0000000000280947 */ /* 0x000fec0003800000 */
[----:B------:R-:W-:-:S13]  /*0b50*/  FSETP.NEU.FTZ.AND P0, PT, |R0|, +INF , PT ;  /* 0x7f8000000000780b */ /* 0x000fda0003f1d200 */
[----:B------:R-:W-:-:S04]  /*0b60*/  @P0 FFMA R7, R0, 1.84467440737095516160e+19, RZ ;  /* 0x5f80000000070823 */ /* 0x000fc800000000ff */
[----:B------:R-:W0:Y:S02]  /*0b70*/  @P0 MUFU.RSQ R2, R7 ;  /* 0x0000000700020308 */ /* 0x000e240000001400 */
[----:B0-----:R-:W-:Y:S01]  /*0b80*/  @P0 FMUL.FTZ R8, R7, R2 ;  /* 0x0000000207080220 */ /* 0x001fe20000410000 */
[----:B------:R-:W-:Y:S01]  /*0b90*/  @P0 FMUL.FTZ R10, R2, 0.5 ;  /* 0x3f000000020a0820 */ /* 0x000fe20000410000 */
[----:B------:R-:W-:Y:S02]  /*0ba0*/  @!P0 MOV R2, R0 ;  /* 0x0000000000028202 */ /* 0x000fe40000000f00 */
[----:B------:R-:W-:-:S04]  /*0bb0*/  @P0 FADD.FTZ R9, -R8, -RZ ;  /* 0x800000ff08090221 */ /* 0x000fc80000010100 */
[----:B------:R-:W-:-:S04]  /*0bc0*/  @P0 FFMA R9, R8, R9, R7 ;  /* 0x0000000908090223 */ /* 0x000fc80000000007 */
[----:B------:R-:W-:-:S04]  /*0bd0*/  @P0 FFMA R9, R9, R10, R8 ;  /* 0x0000000a09090223 */ /* 0x000fc80000000008 */
[----:B------:R-:W-:-:S07]  /*0be0*/  @P0 FMUL.FTZ R2, R9, 2.3283064365386962891e-10 ;  /* 0x2f80000009020820 */ /* 0x000fce0000410000 */
.L_x_15:
[----:B------:R-:W-:Y:S01]  /*0bf0*/  HFMA2 R9, -RZ, RZ, 0, 0 ;  /* 0x00000000ff097431 */ /* 0x000fe200000001ff */
[----:B------:R-:W-:-:S04]  /*0c00*/  MOV R8, R11 ;  /* 0x0000000b00087202 */ /* 0x000fc80000000f00 */
[----:B------:R-:W-:Y:S05]  /*0c10*/  RET.REL.NODEC R8 `(fastnoise1Kernel) ;  /* 0xfffffff008f87950 */ /* 0x000fea0003c3ffff */
.L_x_16:
[----:B------:R-:W-:-:S00]  /*0c20*/  BRA `(.L_x_16) ;  /* 0xfffffffc00fc7947 */ /* 0x000fc0000383ffff */
[----:B------:R-:W-:-:S00]  /*0c30*/  NOP ;  /* 0x0000000000007918 */ /* 0x000fc00000000000 */
        /* <DEDUP_REMOVED lines=12> */
.L_x_18:


//--------------------- .nv.shared.reserved.0     --------------------------
	.section	.nv.shared.reserved.0,"aw",@nobits
	.weak		__nv_reservedSMEM_offset_0_alias
	.size		__nv_reservedSMEM_offset_0_alias, 0, 64
	.other		__nv_reservedSMEM_offset_0_alias,@"STO_CUDA_RESERVED_SHARED STV_DEFAULT"
__nv_reservedSMEM_offset_0_alias:
	.zero		0
	.zero		64


//--------------------- .nv.constant0.fastnoise1Kernel --------------------------
	.section	.nv.constant0.fastnoise1Kernel,"a",@progbits
	.sectionflags	@""
	.align	4
.nv.constant0.fastnoise1Kernel:
	.zero		920


//--------------------- SYMBOLS --------------------------

	.type		.nv.reservedSmem.offset0,@object
	.size		.nv.reservedSmem.offset0,0x4
